//
// Generated by NVIDIA NVVM Compiler
//
// Compiler Build ID: CL-36424714
// Cuda compilation tools, release 13.0, V13.0.88
// Based on NVVM 20.0.0
//

.version 9.0
.target sm_100
.address_size 64

	// .globl	image_add_gray_1

.visible .entry image_add_gray_1(
	.param .u64 .ptr .align 1 image_add_gray_1_param_0,
	.param .u64 .ptr .align 1 image_add_gray_1_param_1,
	.param .u64 .ptr .align 1 image_add_gray_1_param_2,
	.param .u32 image_add_gray_1_param_3
)
{
	.reg .pred 	%p<2>;
	.reg .b32 	%r<25>;
	.reg .b64 	%rd<11>;

	ld.param.u64 	%rd1, [image_add_gray_1_param_0];
	ld.param.u64 	%rd2, [image_add_gray_1_param_1];
	ld.param.u64 	%rd3, [image_add_gray_1_param_2];
	ld.param.u32 	%r2, [image_add_gray_1_param_3];
	mov.u32 	%r3, %ctaid.z;
	mov.u32 	%r4, %nctaid.x;
	mov.u32 	%r5, %nctaid.y;
	mov.u32 	%r6, %ntid.x;
	mov.u32 	%r7, %ntid.y;
	mul.lo.s32 	%r8, %r6, %r7;
	mov.u32 	%r9, %ntid.z;
	mov.u32 	%r10, %ctaid.y;
	mov.u32 	%r11, %ctaid.x;
	mov.u32 	%r12, %tid.z;
	mov.u32 	%r13, %tid.y;
	mov.u32 	%r14, %tid.x;
	mad.lo.s32 	%r15, %r3, %r5, %r10;
	mad.lo.s32 	%r16, %r15, %r4, %r11;
	mad.lo.s32 	%r17, %r16, %r9, %r12;
	mad.lo.s32 	%r18, %r13, %r6, %r14;
	mad.lo.s32 	%r1, %r8, %r17, %r18;
	setp.ge.s32 	%p1, %r1, %r2;
	@%p1 bra 	$L__BB0_2;
	cvta.to.global.u64 	%rd4, %rd1;
	cvta.to.global.u64 	%rd5, %rd2;
	cvta.to.global.u64 	%rd6, %rd3;
	mul.wide.s32 	%rd7, %r1, 4;
	add.s64 	%rd8, %rd4, %rd7;
	ld.global.u32 	%r19, [%rd8];
	add.s64 	%rd9, %rd5, %rd7;
	ld.global.u32 	%r20, [%rd9];
	add.s32 	%r21, %r20, %r19;
	shr.u32 	%r22, %r21, 31;
	add.s32 	%r23, %r21, %r22;
	shr.s32 	%r24, %r23, 1;
	add.s64 	%rd10, %rd6, %rd7;
	st.global.u32 	[%rd10], %r24;
$L__BB0_2:
	ret;

}
	// .globl	image_add_gray_2
.visible .entry image_add_gray_2(
	.param .u64 .ptr .align 1 image_add_gray_2_param_0,
	.param .u64 .ptr .align 1 image_add_gray_2_param_1,
	.param .u64 .ptr .align 1 image_add_gray_2_param_2,
	.param .u32 image_add_gray_2_param_3,
	.param .u32 image_add_gray_2_param_4
)
{
	.reg .pred 	%p<6>;
	.reg .b32 	%r<23>;
	.reg .b64 	%rd<11>;

	ld.param.u64 	%rd1, [image_add_gray_2_param_0];
	ld.param.u64 	%rd2, [image_add_gray_2_param_1];
	ld.param.u64 	%rd3, [image_add_gray_2_param_2];
	ld.param.u32 	%r2, [image_add_gray_2_param_3];
	ld.param.u32 	%r4, [image_add_gray_2_param_4];
	mov.u32 	%r6, %tid.x;
	mov.u32 	%r7, %ctaid.x;
	mov.u32 	%r8, %ntid.x;
	mad.lo.s32 	%r9, %r7, %r8, %r6;
	mov.u32 	%r10, %tid.y;
	mov.u32 	%r11, %ctaid.y;
	mov.u32 	%r12, %ntid.y;
	mad.lo.s32 	%r13, %r11, %r12, %r10;
	mad.lo.s32 	%r15, %r2, %r13, %r9;
	setp.ge.s32 	%p1, %r9, %r2;
	setp.ge.s32 	%p2, %r13, %r4;
	or.pred  	%p3, %p1, %p2;
	mul.lo.s32 	%r16, %r4, %r2;
	setp.ge.s32 	%p4, %r15, %r16;
	or.pred  	%p5, %p3, %p4;
	@%p5 bra 	$L__BB1_2;
	cvta.to.global.u64 	%rd4, %rd1;
	cvta.to.global.u64 	%rd5, %rd2;
	cvta.to.global.u64 	%rd6, %rd3;
	mul.wide.s32 	%rd7, %r15, 4;
	add.s64 	%rd8, %rd4, %rd7;
	ld.global.u32 	%r17, [%rd8];
	add.s64 	%rd9, %rd5, %rd7;
	ld.global.u32 	%r18, [%rd9];
	add.s32 	%r19, %r18, %r17;
	shr.u32 	%r20, %r19, 31;
	add.s32 	%r21, %r19, %r20;
	shr.s32 	%r22, %r21, 1;
	add.s64 	%rd10, %rd6, %rd7;
	st.global.u32 	[%rd10], %r22;
$L__BB1_2:
	ret;

}
	// .globl	image_add_gray_weighted
.visible .entry image_add_gray_weighted(
	.param .u64 .ptr .align 1 image_add_gray_weighted_param_0,
	.param .u64 .ptr .align 1 image_add_gray_weighted_param_1,
	.param .u64 .ptr .align 1 image_add_gray_weighted_param_2,
	.param .f32 image_add_gray_weighted_param_3,
	.param .f32 image_add_gray_weighted_param_4,
	.param .u32 image_add_gray_weighted_param_5,
	.param .u32 image_add_gray_weighted_param_6
)
{
	.reg .pred 	%p<4>;
	.reg .b32 	%r<14>;
	.reg .b32 	%f<7>;
	.reg .b64 	%rd<11>;

	ld.param.u64 	%rd1, [image_add_gray_weighted_param_0];
	ld.param.u64 	%rd2, [image_add_gray_weighted_param_1];
	ld.param.u64 	%rd3, [image_add_gray_weighted_param_2];
	ld.param.f32 	%f1, [image_add_gray_weighted_param_3];
	ld.param.f32 	%f2, [image_add_gray_weighted_param_4];
	ld.param.u32 	%r2, [image_add_gray_weighted_param_5];
	ld.param.u32 	%r3, [image_add_gray_weighted_param_6];
	mov.u32 	%r5, %tid.x;
	mov.u32 	%r6, %ctaid.x;
	mov.u32 	%r7, %ntid.x;
	mad.lo.s32 	%r8, %r6, %r7, %r5;
	mov.u32 	%r9, %tid.y;
	mov.u32 	%r10, %ctaid.y;
	mov.u32 	%r11, %ntid.y;
	mad.lo.s32 	%r12, %r10, %r11, %r9;
	mad.lo.s32 	%r1, %r2, %r12, %r8;
	setp.ge.s32 	%p1, %r8, %r2;
	setp.ge.s32 	%p2, %r12, %r3;
	or.pred  	%p3, %p1, %p2;
	@%p3 bra 	$L__BB2_2;
	cvta.to.global.u64 	%rd4, %rd1;
	cvta.to.global.u64 	%rd5, %rd2;
	cvta.to.global.u64 	%rd6, %rd3;
	mul.wide.s32 	%rd7, %r1, 4;
	add.s64 	%rd8, %rd4, %rd7;
	ld.global.f32 	%f3, [%rd8];
	add.s64 	%rd9, %rd5, %rd7;
	ld.global.f32 	%f4, [%rd9];
	mul.f32 	%f5, %f2, %f4;
	fma.rn.f32 	%f6, %f1, %f3, %f5;
	add.s64 	%rd10, %rd6, %rd7;
	st.global.f32 	[%rd10], %f6;
$L__BB2_2:
	ret;

}
	// .globl	image_add_rgb
.visible .entry image_add_rgb(
	.param .u64 .ptr .align 1 image_add_rgb_param_0,
	.param .u64 .ptr .align 1 image_add_rgb_param_1,
	.param .u64 .ptr .align 1 image_add_rgb_param_2,
	.param .u32 image_add_rgb_param_3,
	.param .u32 image_add_rgb_param_4
)
{
	.reg .pred 	%p<6>;
	.reg .b32 	%r<26>;
	.reg .b64 	%rd<11>;

	ld.param.u64 	%rd1, [image_add_rgb_param_0];
	ld.param.u64 	%rd2, [image_add_rgb_param_1];
	ld.param.u64 	%rd3, [image_add_rgb_param_2];
	ld.param.u32 	%r2, [image_add_rgb_param_3];
	ld.param.u32 	%r4, [image_add_rgb_param_4];
	mov.u32 	%r6, %tid.x;
	mov.u32 	%r7, %ctaid.x;
	mov.u32 	%r8, %ntid.x;
	mad.lo.s32 	%r9, %r7, %r8, %r6;
	mov.u32 	%r10, %tid.y;
	mov.u32 	%r11, %ctaid.y;
	mov.u32 	%r12, %ntid.y;
	mad.lo.s32 	%r13, %r11, %r12, %r10;
	mad.lo.s32 	%r15, %r2, %r13, %r9;
	setp.ge.s32 	%p1, %r9, %r2;
	setp.ge.s32 	%p2, %r13, %r4;
	or.pred  	%p3, %p1, %p2;
	mul.lo.s32 	%r16, %r4, %r2;
	setp.ge.s32 	%p4, %r15, %r16;
	or.pred  	%p5, %p3, %p4;
	@%p5 bra 	$L__BB3_2;
	cvta.to.global.u64 	%rd4, %rd1;
	cvta.to.global.u64 	%rd5, %rd2;
	cvta.to.global.u64 	%rd6, %rd3;
	mul.wide.s32 	%rd7, %r15, 12;
	add.s64 	%rd8, %rd4, %rd7;
	ld.global.u32 	%r17, [%rd8];
	ld.global.u32 	%r18, [%rd8+4];
	ld.global.u32 	%r19, [%rd8+8];
	add.s64 	%rd9, %rd5, %rd7;
	ld.global.u32 	%r20, [%rd9];
	ld.global.u32 	%r21, [%rd9+4];
	ld.global.u32 	%r22, [%rd9+8];
	add.s32 	%r23, %r20, %r17;
	add.s64 	%rd10, %rd6, %rd7;
	st.global.u32 	[%rd10], %r23;
	add.s32 	%r24, %r21, %r18;
	st.global.u32 	[%rd10+4], %r24;
	add.s32 	%r25, %r22, %r19;
	st.global.u32 	[%rd10+8], %r25;
$L__BB3_2:
	ret;

}
	// .globl	image_add_rgb_weighted
.visible .entry image_add_rgb_weighted(
	.param .u64 .ptr .align 1 image_add_rgb_weighted_param_0,
	.param .u64 .ptr .align 1 image_add_rgb_weighted_param_1,
	.param .u64 .ptr .align 1 image_add_rgb_weighted_param_2,
	.param .f32 image_add_rgb_weighted_param_3,
	.param .f32 image_add_rgb_weighted_param_4,
	.param .u32 image_add_rgb_weighted_param_5,
	.param .u32 image_add_rgb_weighted_param_6
)
{
	.reg .pred 	%p<6>;
	.reg .b32 	%r<17>;
	.reg .b32 	%f<15>;
	.reg .b64 	%rd<11>;

	ld.param.u64 	%rd1, [image_add_rgb_weighted_param_0];
	ld.param.u64 	%rd2, [image_add_rgb_weighted_param_1];
	ld.param.u64 	%rd3, [image_add_rgb_weighted_param_2];
	ld.param.f32 	%f1, [image_add_rgb_weighted_param_3];
	ld.param.f32 	%f2, [image_add_rgb_weighted_param_4];
	ld.param.u32 	%r2, [image_add_rgb_weighted_param_5];
	ld.param.u32 	%r4, [image_add_rgb_weighted_param_6];
	mov.u32 	%r6, %tid.x;
	mov.u32 	%r7, %ctaid.x;
	mov.u32 	%r8, %ntid.x;
	mad.lo.s32 	%r9, %r7, %r8, %r6;
	mov.u32 	%r10, %tid.y;
	mov.u32 	%r11, %ctaid.y;
	mov.u32 	%r12, %ntid.y;
	mad.lo.s32 	%r13, %r11, %r12, %r10;
	mad.lo.s32 	%r15, %r2, %r13, %r9;
	setp.ge.s32 	%p1, %r9, %r2;
	setp.ge.s32 	%p2, %r13, %r4;
	or.pred  	%p3, %p1, %p2;
	mul.lo.s32 	%r16, %r4, %r2;
	setp.ge.s32 	%p4, %r15, %r16;
	or.pred  	%p5, %p3, %p4;
	@%p5 bra 	$L__BB4_2;
	cvta.to.global.u64 	%rd4, %rd1;
	cvta.to.global.u64 	%rd5, %rd2;
	cvta.to.global.u64 	%rd6, %rd3;
	mul.wide.s32 	%rd7, %r15, 12;
	add.s64 	%rd8, %rd4, %rd7;
	ld.global.f32 	%f3, [%rd8];
	ld.global.f32 	%f4, [%rd8+4];
	ld.global.f32 	%f5, [%rd8+8];
	add.s64 	%rd9, %rd5, %rd7;
	ld.global.f32 	%f6, [%rd9];
	ld.global.f32 	%f7, [%rd9+4];
	ld.global.f32 	%f8, [%rd9+8];
	mul.f32 	%f9, %f2, %f6;
	fma.rn.f32 	%f10, %f1, %f3, %f9;
	add.s64 	%rd10, %rd6, %rd7;
	st.global.f32 	[%rd10], %f10;
	mul.f32 	%f11, %f2, %f7;
	fma.rn.f32 	%f12, %f1, %f4, %f11;
	st.global.f32 	[%rd10+4], %f12;
	mul.f32 	%f13, %f2, %f8;
	fma.rn.f32 	%f14, %f1, %f5, %f13;
	st.global.f32 	[%rd10+8], %f14;
$L__BB4_2:
	ret;

}


// ===== COMPILED SASS (sm_100) =====

	.target	sm_100

	.elftype	@"ET_EXEC"


//--------------------- .note.nv.tkinfo           --------------------------
	.section	.note.nv.tkinfo,"",@"SHT_NOTE"
	.sectionflags	@"SHF_NOTE_NV_TKINFO"
	.tkinfo
        /*0018*/ 	.word	0x00000002
        /*0030*/ 	.string	""
        /*0030*/ 	.string	"ptxas"
        /*0030*/ 	.string	"Cuda compilation tools, release 13.0, V13.0.88"
        /*0030*/ 	.string	"Build cuda_13.0.r13.0/compiler.36424714_0"
        /*0030*/ 	.string	"-arch sm_100 -m 64 "



//--------------------- .note.nv.cuinfo           --------------------------
	.section	.note.nv.cuinfo,"",@"SHT_NOTE"
	.sectionflags	@"SHF_NOTE_NV_CUINFO"
        /*0018*/ 	.short	0x0002
        /*001a*/ 	.short	0x0064
        /*001c*/ 	.short	0x0082
	.zero		2


//--------------------- .nv.info                  --------------------------
	.section	.nv.info,"",@"SHT_CUDA_INFO"
	.align	4


	//----- nvinfo : EIATTR_REGCOUNT
	.align		4
        /*0000*/ 	.byte	0x04, 0x2f
        /*0002*/ 	.short	(.L_1 - .L_0)
	.align		4
.L_0:
        /*0004*/ 	.word	index@(image_add_gray_1)
        /*0008*/ 	.word	0x0000000c


	//----- nvinfo : EIATTR_FRAME_SIZE
	.align		4
.L_1:
        /*000c*/ 	.byte	0x04, 0x11
        /*000e*/ 	.short	(.L_3 - .L_2)
	.align		4
.L_2:
        /*0010*/ 	.word	index@(image_add_gray_1)
        /*0014*/ 	.word	0x00000000


	//----- nvinfo : EIATTR_REGCOUNT
	.align		4
.L_3:
        /*0018*/ 	.byte	0x04, 0x2f
        /*001a*/ 	.short	(.L_5 - .L_4)
	.align		4
.L_4:
        /*001c*/ 	.word	index@(image_add_gray_2)
        /*0020*/ 	.word	0x0000000c


	//----- nvinfo : EIATTR_FRAME_SIZE
	.align		4
.L_5:
        /*0024*/ 	.byte	0x04, 0x11
        /*0026*/ 	.short	(.L_7 - .L_6)
	.align		4
.L_6:
        /*0028*/ 	.word	index@(image_add_gray_2)
        /*002c*/ 	.word	0x00000000


	//----- nvinfo : EIATTR_REGCOUNT
	.align		4
.L_7:
        /*0030*/ 	.byte	0x04, 0x2f
        /*0032*/ 	.short	(.L_9 - .L_8)
	.align		4
.L_8:
        /*0034*/ 	.word	index@(image_add_gray_weighted)
        /*0038*/ 	.word	0x0000000e


	//----- nvinfo : EIATTR_FRAME_SIZE
	.align		4
.L_9:
        /*003c*/ 	.byte	0x04, 0x11
        /*003e*/ 	.short	(.L_11 - .L_10)
	.align		4
.L_10:
        /*0040*/ 	.word	index@(image_add_gray_weighted)
        /*0044*/ 	.word	0x00000000


	//----- nvinfo : EIATTR_REGCOUNT
	.align		4
.L_11:
        /*0048*/ 	.byte	0x04, 0x2f
        /*004a*/ 	.short	(.L_13 - .L_12)
	.align		4
.L_12:
        /*004c*/ 	.word	index@(image_add_rgb)
        /*0050*/ 	.word	0x00000012


	//----- nvinfo : EIATTR_FRAME_SIZE
	.align		4
.L_13:
        /*0054*/ 	.byte	0x04, 0x11
        /*0056*/ 	.short	(.L_15 - .L_14)
	.align		4
.L_14:
        /*0058*/ 	.word	index@(image_add_rgb)
        /*005c*/ 	.word	0x00000000


	//----- nvinfo : EIATTR_REGCOUNT
	.align		4
.L_15:
        /*0060*/ 	.byte	0x04, 0x2f
        /*0062*/ 	.short	(.L_17 - .L_16)
	.align		4
.L_16:
        /*0064*/ 	.word	index@(image_add_rgb_weighted)
        /*0068*/ 	.word	0x00000012


	//----- nvinfo : EIATTR_FRAME_SIZE
	.align		4
.L_17:
        /*006c*/ 	.byte	0x04, 0x11
        /*006e*/ 	.short	(.L_19 - .L_18)
	.align		4
.L_18:
        /*0070*/ 	.word	index@(image_add_rgb_weighted)
        /*0074*/ 	.word	0x00000000


	//----- nvinfo : EIATTR_MIN_STACK_SIZE
	.align		4
.L_19:
        /*0078*/ 	.byte	0x04, 0x12
        /*007a*/ 	.short	(.L_21 - .L_20)
	.align		4
.L_20:
        /*007c*/ 	.word	index@(image_add_rgb_weighted)
        /*0080*/ 	.word	0x00000000


	//----- nvinfo : EIATTR_MIN_STACK_SIZE
	.align		4
.L_21:
        /*0084*/ 	.byte	0x04, 0x12
        /*0086*/ 	.short	(.L_23 - .L_22)
	.align		4
.L_22:
        /*0088*/ 	.word	index@(image_add_rgb)
        /*008c*/ 	.word	0x00000000


	//----- nvinfo : EIATTR_MIN_STACK_SIZE
	.align		4
.L_23:
        /*0090*/ 	.byte	0x04, 0x12
        /*0092*/ 	.short	(.L_25 - .L_24)
	.align		4
.L_24:
        /*0094*/ 	.word	index@(image_add_gray_weighted)
        /*0098*/ 	.word	0x00000000


	//----- nvinfo : EIATTR_MIN_STACK_SIZE
	.align		4
.L_25:
        /*009c*/ 	.byte	0x04, 0x12
        /*009e*/ 	.short	(.L_27 - .L_26)
	.align		4
.L_26:
        /*00a0*/ 	.word	index@(image_add_gray_2)
        /*00a4*/ 	.word	0x00000000


	//----- nvinfo : EIATTR_MIN_STACK_SIZE
	.align		4
.L_27:
        /*00a8*/ 	.byte	0x04, 0x12
        /*00aa*/ 	.short	(.L_29 - .L_28)
	.align		4
.L_28:
        /*00ac*/ 	.word	index@(image_add_gray_1)
        /*00b0*/ 	.word	0x00000000
.L_29:


//--------------------- .nv.compat                --------------------------
	.section	.nv.compat,"",@"SHT_CUDA_COMPAT_INFO"
	.align	4
        /*0000*/ 	.byte	0x02, 0x09, 0x00, 0x00, 0x02, 0x02, 0x01, 0x00, 0x02, 0x05, 0x05, 0x00, 0x03, 0x07, 0x01, 0x01
        /*0010*/ 	.byte	0x02, 0x03, 0x00, 0x00, 0x02, 0x06, 0x01, 0x00, 0x04, 0x0b, 0x08, 0x00, 0x09, 0x00, 0x00, 0x00
        /*0020*/ 	.byte	0x00, 0x00, 0x00, 0x00


//--------------------- .nv.info.image_add_rgb_weighted --------------------------
	.section	.nv.info.image_add_rgb_weighted,"",@"SHT_CUDA_INFO"
	.sectionflags	@""
	.align	4


	//----- nvinfo : EIATTR_CUDA_API_VERSION
	.align		4
        /*0000*/ 	.byte	0x04, 0x37
        /*0002*/ 	.short	(.L_31 - .L_30)
.L_30:
        /*0004*/ 	.word	0x00000082


	//----- nvinfo : EIATTR_KPARAM_INFO
	.align		4
.L_31:
        /*0008*/ 	.byte	0x04, 0x17
        /*000a*/ 	.short	(.L_33 - .L_32)
.L_32:
        /*000c*/ 	.word	0x00000000
        /*0010*/ 	.short	0x0006
        /*0012*/ 	.short	0x0024
        /*0014*/ 	.byte	0x00, 0xf0, 0x11, 0x00


	//----- nvinfo : EIATTR_KPARAM_INFO
	.align		4
.L_33:
        /*0018*/ 	.byte	0x04, 0x17
        /*001a*/ 	.short	(.L_35 - .L_34)
.L_34:
        /*001c*/ 	.word	0x00000000
        /*0020*/ 	.short	0x0005
        /*0022*/ 	.short	0x0020
        /*0024*/ 	.byte	0x00, 0xf0, 0x11, 0x00


	//----- nvinfo : EIATTR_KPARAM_INFO
	.align		4
.L_35:
        /*0028*/ 	.byte	0x04, 0x17
        /*002a*/ 	.short	(.L_37 - .L_36)
.L_36:
        /*002c*/ 	.word	0x00000000
        /*0030*/ 	.short	0x0004
        /*0032*/ 	.short	0x001c
        /*0034*/ 	.byte	0x00, 0xf0, 0x11, 0x00


	//----- nvinfo : EIATTR_KPARAM_INFO
	.align		4
.L_37:
        /*0038*/ 	.byte	0x04, 0x17
        /*003a*/ 	.short	(.L_39 - .L_38)
.L_38:
        /*003c*/ 	.word	0x00000000
        /*0040*/ 	.short	0x0003
        /*0042*/ 	.short	0x0018
        /*0044*/ 	.byte	0x00, 0xf0, 0x11, 0x00


	//----- nvinfo : EIATTR_KPARAM_INFO
	.align		4
.L_39:
        /*0048*/ 	.byte	0x04, 0x17
        /*004a*/ 	.short	(.L_41 - .L_40)
.L_40:
        /*004c*/ 	.word	0x00000000
        /*0050*/ 	.short	0x0002
        /*0052*/ 	.short	0x0010
        /*0054*/ 	.byte	0x00, 0xf5, 0x21, 0x00


	//----- nvinfo : EIATTR_KPARAM_INFO
	.align		4
.L_41:
        /*0058*/ 	.byte	0x04, 0x17
        /*005a*/ 	.short	(.L_43 - .L_42)
.L_42:
        /*005c*/ 	.word	0x00000000
        /*0060*/ 	.short	0x0001
        /*0062*/ 	.short	0x0008
        /*0064*/ 	.byte	0x00, 0xf5, 0x21, 0x00


	//----- nvinfo : EIATTR_KPARAM_INFO
	.align		4
.L_43:
        /*0068*/ 	.byte	0x04, 0x17
        /*006a*/ 	.short	(.L_45 - .L_44)
.L_44:
        /*006c*/ 	.word	0x00000000
        /*0070*/ 	.short	0x0000
        /*0072*/ 	.short	0x0000
        /*0074*/ 	.byte	0x00, 0xf5, 0x21, 0x00


	//----- nvinfo : EIATTR_SPARSE_MMA_MASK
	.align		4
.L_45:
        /*0078*/ 	.byte	0x03, 0x50
        /*007a*/ 	.short	0x0000


	//----- nvinfo : EIATTR_MAXREG_COUNT
	.align		4
        /*007c*/ 	.byte	0x03, 0x1b
        /*007e*/ 	.short	0x00ff


	//----- nvinfo : EIATTR_MERCURY_ISA_VERSION
	.align		4
        /*0080*/ 	.byte	0x03, 0x5f
        /*0082*/ 	.short	0x0101


	//----- nvinfo : EIATTR_VRC_CTA_INIT_COUNT
	.align		4
        /*0084*/ 	.byte	0x02, 0x4a
	.zero		1
	.zero		1


	//----- nvinfo : EIATTR_EXIT_INSTR_OFFSETS
	.align		4
        /*0088*/ 	.byte	0x04, 0x1c
        /*008a*/ 	.short	(.L_47 - .L_46)


	//   ....[0]....
.L_46:
        /*008c*/ 	.word	0x000000f0


	//   ....[1]....
        /*0090*/ 	.word	0x00000270


	//----- nvinfo : EIATTR_CBANK_PARAM_SIZE
	.align		4
.L_47:
        /*0094*/ 	.byte	0x03, 0x19
        /*0096*/ 	.short	0x0028


	//----- nvinfo : EIATTR_PARAM_CBANK
	.align		4
        /*0098*/ 	.byte	0x04, 0x0a
        /*009a*/ 	.short	(.L_49 - .L_48)
	.align		4
.L_48:
        /*009c*/ 	.word	index@(.nv.constant0.image_add_rgb_weighted)
        /*00a0*/ 	.short	0x0380
        /*00a2*/ 	.short	0x0028


	//----- nvinfo : EIATTR_SW_WAR
	.align		4
.L_49:
        /*00a4*/ 	.byte	0x04, 0x36
        /*00a6*/ 	.short	(.L_51 - .L_50)
.L_50:
        /*00a8*/ 	.word	0x00000008
.L_51:


//--------------------- .nv.info.image_add_rgb    --------------------------
	.section	.nv.info.image_add_rgb,"",@"SHT_CUDA_INFO"
	.sectionflags	@""
	.align	4


	//----- nvinfo : EIATTR_CUDA_API_VERSION
	.align		4
        /*0000*/ 	.byte	0x04, 0x37
        /*0002*/ 	.short	(.L_53 - .L_52)
.L_52:
        /*0004*/ 	.word	0x00000082


	//----- nvinfo : EIATTR_KPARAM_INFO
	.align		4
.L_53:
        /*0008*/ 	.byte	0x04, 0x17
        /*000a*/ 	.short	(.L_55 - .L_54)
.L_54:
        /*000c*/ 	.word	0x00000000
        /*0010*/ 	.short	0x0004
        /*0012*/ 	.short	0x001c
        /*0014*/ 	.byte	0x00, 0xf0, 0x11, 0x00


	//----- nvinfo : EIATTR_KPARAM_INFO
	.align		4
.L_55:
        /*0018*/ 	.byte	0x04, 0x17
        /*001a*/ 	.short	(.L_57 - .L_56)
.L_56:
        /*001c*/ 	.word	0x00000000
        /*0020*/ 	.short	0x0003
        /*0022*/ 	.short	0x0018
        /*0024*/ 	.byte	0x00, 0xf0, 0x11, 0x00


	//----- nvinfo : EIATTR_KPARAM_INFO
	.align		4
.L_57:
        /*0028*/ 	.byte	0x04, 0x17
        /*002a*/ 	.short	(.L_59 - .L_58)
.L_58:
        /*002c*/ 	.word	0x00000000
        /*0030*/ 	.short	0x0002
        /*0032*/ 	.short	0x0010
        /*0034*/ 	.byte	0x00, 0xf5, 0x21, 0x00


	//----- nvinfo : EIATTR_KPARAM_INFO
	.align		4
.L_59:
        /*0038*/ 	.byte	0x04, 0x17
        /*003a*/ 	.short	(.L_61 - .L_60)
.L_60:
        /*003c*/ 	.word	0x00000000
        /*0040*/ 	.short	0x0001
        /*0042*/ 	.short	0x0008
        /*0044*/ 	.byte	0x00, 0xf5, 0x21, 0x00


	//----- nvinfo : EIATTR_KPARAM_INFO
	.align		4
.L_61:
        /*0048*/ 	.byte	0x04, 0x17
        /*004a*/ 	.short	(.L_63 - .L_62)
.L_62:
        /*004c*/ 	.word	0x00000000
        /*0050*/ 	.short	0x0000
        /*0052*/ 	.short	0x0000
        /*0054*/ 	.byte	0x00, 0xf5, 0x21, 0x00


	//----- nvinfo : EIATTR_SPARSE_MMA_MASK
	.align		4
.L_63:
        /*0058*/ 	.byte	0x03, 0x50
        /*005a*/ 	.short	0x0000


	//----- nvinfo : EIATTR_MAXREG_COUNT
	.align		4
        /*005c*/ 	.byte	0x03, 0x1b
        /*005e*/ 	.short	0x00ff


	//----- nvinfo : EIATTR_MERCURY_ISA_VERSION
	.align		4
        /*0060*/ 	.byte	0x03, 0x5f
        /*0062*/ 	.short	0x0101


	//----- nvinfo : EIATTR_VRC_CTA_INIT_COUNT
	.align		4
        /*0064*/ 	.byte	0x02, 0x4a
	.zero		1
	.zero		1


	//----- nvinfo : EIATTR_EXIT_INSTR_OFFSETS
	.align		4
        /*0068*/ 	.byte	0x04, 0x1c
        /*006a*/ 	.short	(.L_65 - .L_64)


	//   ....[0]....
.L_64:
        /*006c*/ 	.word	0x000000f0


	//   ....[1]....
        /*0070*/ 	.word	0x00000230


	//----- nvinfo : EIATTR_CBANK_PARAM_SIZE
	.align		4
.L_65:
        /*0074*/ 	.byte	0x03, 0x19
        /*0076*/ 	.short	0x0020


	//----- nvinfo : EIATTR_PARAM_CBANK
	.align		4
        /*0078*/ 	.byte	0x04, 0x0a
        /*007a*/ 	.short	(.L_67 - .L_66)
	.align		4
.L_66:
        /*007c*/ 	.word	index@(.nv.constant0.image_add_rgb)
        /*0080*/ 	.short	0x0380
        /*0082*/ 	.short	0x0020


	//----- nvinfo : EIATTR_SW_WAR
	.align		4
.L_67:
        /*0084*/ 	.byte	0x04, 0x36
        /*0086*/ 	.short	(.L_69 - .L_68)
.L_68:
        /*0088*/ 	.word	0x00000008
.L_69:


//--------------------- .nv.info.image_add_gray_weighted --------------------------
	.section	.nv.info.image_add_gray_weighted,"",@"SHT_CUDA_INFO"
	.sectionflags	@""
	.align	4


	//----- nvinfo : EIATTR_CUDA_API_VERSION
	.align		4
        /*0000*/ 	.byte	0x04, 0x37
        /*0002*/ 	.short	(.L_71 - .L_70)
.L_70:
        /*0004*/ 	.word	0x00000082


	//----- nvinfo : EIATTR_KPARAM_INFO
	.align		4
.L_71:
        /*0008*/ 	.byte	0x04, 0x17
        /*000a*/ 	.short	(.L_73 - .L_72)
.L_72:
        /*000c*/ 	.word	0x00000000
        /*0010*/ 	.short	0x0006
        /*0012*/ 	.short	0x0024
        /*0014*/ 	.byte	0x00, 0xf0, 0x11, 0x00


	//----- nvinfo : EIATTR_KPARAM_INFO
	.align		4
.L_73:
        /*0018*/ 	.byte	0x04, 0x17
        /*001a*/ 	.short	(.L_75 - .L_74)
.L_74:
        /*001c*/ 	.word	0x00000000
        /*0020*/ 	.short	0x0005
        /*0022*/ 	.short	0x0020
        /*0024*/ 	.byte	0x00, 0xf0, 0x11, 0x00


	//----- nvinfo : EIATTR_KPARAM_INFO
	.align		4
.L_75:
        /*0028*/ 	.byte	0x04, 0x17
        /*002a*/ 	.short	(.L_77 - .L_76)
.L_76:
        /*002c*/ 	.word	0x00000000
        /*0030*/ 	.short	0x0004
        /*0032*/ 	.short	0x001c
        /*0034*/ 	.byte	0x00, 0xf0, 0x11, 0x00


	//----- nvinfo : EIATTR_KPARAM_INFO
	.align		4
.L_77:
        /*0038*/ 	.byte	0x04, 0x17
        /*003a*/ 	.short	(.L_79 - .L_78)
.L_78:
        /*003c*/ 	.word	0x00000000
        /*0040*/ 	.short	0x0003
        /*0042*/ 	.short	0x0018
        /*0044*/ 	.byte	0x00, 0xf0, 0x11, 0x00


	//----- nvinfo : EIATTR_KPARAM_INFO
	.align		4
.L_79:
        /*0048*/ 	.byte	0x04, 0x17
        /*004a*/ 	.short	(.L_81 - .L_80)
.L_80:
        /*004c*/ 	.word	0x00000000
        /*0050*/ 	.short	0x0002
        /*0052*/ 	.short	0x0010
        /*0054*/ 	.byte	0x00, 0xf5, 0x21, 0x00


	//----- nvinfo : EIATTR_KPARAM_INFO
	.align		4
.L_81:
        /*0058*/ 	.byte	0x04, 0x17
        /*005a*/ 	.short	(.L_83 - .L_82)
.L_82:
        /*005c*/ 	.word	0x00000000
        /*0060*/ 	.short	0x0001
        /*0062*/ 	.short	0x0008
        /*0064*/ 	.byte	0x00, 0xf5, 0x21, 0x00


	//----- nvinfo : EIATTR_KPARAM_INFO
	.align		4
.L_83:
        /*0068*/ 	.byte	0x04, 0x17
        /*006a*/ 	.short	(.L_85 - .L_84)
.L_84:
        /*006c*/ 	.word	0x00000000
        /*0070*/ 	.short	0x0000
        /*0072*/ 	.short	0x0000
        /*0074*/ 	.byte	0x00, 0xf5, 0x21, 0x00


	//----- nvinfo : EIATTR_SPARSE_MMA_MASK
	.align		4
.L_85:
        /*0078*/ 	.byte	0x03, 0x50
        /*007a*/ 	.short	0x0000


	//----- nvinfo : EIATTR_MAXREG_COUNT
	.align		4
        /*007c*/ 	.byte	0x03, 0x1b
        /*007e*/ 	.short	0x00ff


	//----- nvinfo : EIATTR_MERCURY_ISA_VERSION
	.align		4
        /*0080*/ 	.byte	0x03, 0x5f
        /*0082*/ 	.short	0x0101


	//----- nvinfo : EIATTR_VRC_CTA_INIT_COUNT
	.align		4
        /*0084*/ 	.byte	0x02, 0x4a
	.zero		1
	.zero		1


	//----- nvinfo : EIATTR_EXIT_INSTR_OFFSETS
	.align		4
        /*0088*/ 	.byte	0x04, 0x1c
        /*008a*/ 	.short	(.L_87 - .L_86)


	//   ....[0]....
.L_86:
        /*008c*/ 	.word	0x000000d0


	//   ....[1]....
        /*0090*/ 	.word	0x000001b0


	//----- nvinfo : EIATTR_CBANK_PARAM_SIZE
	.align		4
.L_87:
        /*0094*/ 	.byte	0x03, 0x19
        /*0096*/ 	.short	0x0028


	//----- nvinfo : EIATTR_PARAM_CBANK
	.align		4
        /*0098*/ 	.byte	0x04, 0x0a
        /*009a*/ 	.short	(.L_89 - .L_88)
	.align		4
.L_88:
        /*009c*/ 	.word	index@(.nv.constant0.image_add_gray_weighted)
        /*00a0*/ 	.short	0x0380
        /*00a2*/ 	.short	0x0028


	//----- nvinfo : EIATTR_SW_WAR
	.align		4
.L_89:
        /*00a4*/ 	.byte	0x04, 0x36
        /*00a6*/ 	.short	(.L_91 - .L_90)
.L_90:
        /*00a8*/ 	.word	0x00000008
.L_91:


//--------------------- .nv.info.image_add_gray_2 --------------------------
	.section	.nv.info.image_add_gray_2,"",@"SHT_CUDA_INFO"
	.sectionflags	@""
	.align	4


	//----- nvinfo : EIATTR_CUDA_API_VERSION
	.align		4
        /*0000*/ 	.byte	0x04, 0x37
        /*0002*/ 	.short	(.L_93 - .L_92)
.L_92:
        /*0004*/ 	.word	0x00000082


	//----- nvinfo : EIATTR_KPARAM_INFO
	.align		4
.L_93:
        /*0008*/ 	.byte	0x04, 0x17
        /*000a*/ 	.short	(.L_95 - .L_94)
.L_94:
        /*000c*/ 	.word	0x00000000
        /*0010*/ 	.short	0x0004
        /*0012*/ 	.short	0x001c
        /*0014*/ 	.byte	0x00, 0xf0, 0x11, 0x00


	//----- nvinfo : EIATTR_KPARAM_INFO
	.align		4
.L_95:
        /*0018*/ 	.byte	0x04, 0x17
        /*001a*/ 	.short	(.L_97 - .L_96)
.L_96:
        /*001c*/ 	.word	0x00000000
        /*0020*/ 	.short	0x0003
        /*0022*/ 	.short	0x0018
        /*0024*/ 	.byte	0x00, 0xf0, 0x11, 0x00


	//----- nvinfo : EIATTR_KPARAM_INFO
	.align		4
.L_97:
        /*0028*/ 	.byte	0x04, 0x17
        /*002a*/ 	.short	(.L_99 - .L_98)
.L_98:
        /*002c*/ 	.word	0x00000000
        /*0030*/ 	.short	0x0002
        /*0032*/ 	.short	0x0010
        /*0034*/ 	.byte	0x00, 0xf5, 0x21, 0x00


	//----- nvinfo : EIATTR_KPARAM_INFO
	.align		4
.L_99:
        /*0038*/ 	.byte	0x04, 0x17
        /*003a*/ 	.short	(.L_101 - .L_100)
.L_100:
        /*003c*/ 	.word	0x00000000
        /*0040*/ 	.short	0x0001
        /*0042*/ 	.short	0x0008
        /*0044*/ 	.byte	0x00, 0xf5, 0x21, 0x00


	//----- nvinfo : EIATTR_KPARAM_INFO
	.align		4
.L_101:
        /*0048*/ 	.byte	0x04, 0x17
        /*004a*/ 	.short	(.L_103 - .L_102)
.L_102:
        /*004c*/ 	.word	0x00000000
        /*0050*/ 	.short	0x0000
        /*0052*/ 	.short	0x0000
        /*0054*/ 	.byte	0x00, 0xf5, 0x21, 0x00


	//----- nvinfo : EIATTR_SPARSE_MMA_MASK
	.align		4
.L_103:
        /*0058*/ 	.byte	0x03, 0x50
        /*005a*/ 	.short	0x0000


	//----- nvinfo : EIATTR_MAXREG_COUNT
	.align		4
        /*005c*/ 	.byte	0x03, 0x1b
        /*005e*/ 	.short	0x00ff


	//----- nvinfo : EIATTR_MERCURY_ISA_VERSION
	.align		4
        /*0060*/ 	.byte	0x03, 0x5f
        /*0062*/ 	.short	0x0101


	//----- nvinfo : EIATTR_VRC_CTA_INIT_COUNT
	.align		4
        /*0064*/ 	.byte	0x02, 0x4a
	.zero		1
	.zero		1


	//----- nvinfo : EIATTR_EXIT_INSTR_OFFSETS
	.align		4
        /*0068*/ 	.byte	0x04, 0x1c
        /*006a*/ 	.short	(.L_105 - .L_104)


	//   ....[0]....
.L_104:
        /*006c*/ 	.word	0x000000f0


	//   ....[1]....
        /*0070*/ 	.word	0x000001d0


	//----- nvinfo : EIATTR_CBANK_PARAM_SIZE
	.align		4
.L_105:
        /*0074*/ 	.byte	0x03, 0x19
        /*0076*/ 	.short	0x0020


	//----- nvinfo : EIATTR_PARAM_CBANK
	.align		4
        /*0078*/ 	.byte	0x04, 0x0a
        /*007a*/ 	.short	(.L_107 - .L_106)
	.align		4
.L_106:
        /*007c*/ 	.word	index@(.nv.constant0.image_add_gray_2)
        /*0080*/ 	.short	0x0380
        /*0082*/ 	.short	0x0020


	//----- nvinfo : EIATTR_SW_WAR
	.align		4
.L_107:
        /*0084*/ 	.byte	0x04, 0x36
        /*0086*/ 	.short	(.L_109 - .L_108)
.L_108:
        /*0088*/ 	.word	0x00000008
.L_109:


//--------------------- .nv.info.image_add_gray_1 --------------------------
	.section	.nv.info.image_add_gray_1,"",@"SHT_CUDA_INFO"
	.sectionflags	@""
	.align	4


	//----- nvinfo : EIATTR_CUDA_API_VERSION
	.align		4
        /*0000*/ 	.byte	0x04, 0x37
        /*0002*/ 	.short	(.L_111 - .L_110)
.L_110:
        /*0004*/ 	.word	0x00000082


	//----- nvinfo : EIATTR_KPARAM_INFO
	.align		4
.L_111:
        /*0008*/ 	.byte	0x04, 0x17
        /*000a*/ 	.short	(.L_113 - .L_112)
.L_112:
        /*000c*/ 	.word	0x00000000
        /*0010*/ 	.short	0x0003
        /*0012*/ 	.short	0x0018
        /*0014*/ 	.byte	0x00, 0xf0, 0x11, 0x00


	//----- nvinfo : EIATTR_KPARAM_INFO
	.align		4
.L_113:
        /*0018*/ 	.byte	0x04, 0x17
        /*001a*/ 	.short	(.L_115 - .L_114)
.L_114:
        /*001c*/ 	.word	0x00000000
        /*0020*/ 	.short	0x0002
        /*0022*/ 	.short	0x0010
        /*0024*/ 	.byte	0x00, 0xf5, 0x21, 0x00


	//----- nvinfo : EIATTR_KPARAM_INFO
	.align		4
.L_115:
        /*0028*/ 	.byte	0x04, 0x17
        /*002a*/ 	.short	(.L_117 - .L_116)
.L_116:
        /*002c*/ 	.word	0x00000000
        /*0030*/ 	.short	0x0001
        /*0032*/ 	.short	0x0008
        /*0034*/ 	.byte	0x00, 0xf5, 0x21, 0x00


	//----- nvinfo : EIATTR_KPARAM_INFO
	.align		4
.L_117:
        /*0038*/ 	.byte	0x04, 0x17
        /*003a*/ 	.short	(.L_119 - .L_118)
.L_118:
        /*003c*/ 	.word	0x00000000
        /*0040*/ 	.short	0x0000
        /*0042*/ 	.short	0x0000
        /*0044*/ 	.byte	0x00, 0xf5, 0x21, 0x00


	//----- nvinfo : EIATTR_SPARSE_MMA_MASK
	.align		4
.L_119:
        /*0048*/ 	.byte	0x03, 0x50
        /*004a*/ 	.short	0x0000


	//----- nvinfo : EIATTR_MAXREG_COUNT
	.align		4
        /*004c*/ 	.byte	0x03, 0x1b
        /*004e*/ 	.short	0x00ff


	//----- nvinfo : EIATTR_MERCURY_ISA_VERSION
	.align		4
        /*0050*/ 	.byte	0x03, 0x5f
        /*0052*/ 	.short	0x0101


	//----- nvinfo : EIATTR_VRC_CTA_INIT_COUNT
	.align		4
        /*0054*/ 	.byte	0x02, 0x4a
	.zero		1
	.zero		1


	//----- nvinfo : EIATTR_EXIT_INSTR_OFFSETS
	.align		4
        /*0058*/ 	.byte	0x04, 0x1c
        /*005a*/ 	.short	(.L_121 - .L_120)


	//   ....[0]....
.L_120:
        /*005c*/ 	.word	0x00000140


	//   ....[1]....
        /*0060*/ 	.word	0x00000220


	//----- nvinfo : EIATTR_CBANK_PARAM_SIZE
	.align		4
.L_121:
        /*0064*/ 	.byte	0x03, 0x19
        /*0066*/ 	.short	0x001c


	//----- nvinfo : EIATTR_PARAM_CBANK
	.align		4
        /*0068*/ 	.byte	0x04, 0x0a
        /*006a*/ 	.short	(.L_123 - .L_122)
	.align		4
.L_122:
        /*006c*/ 	.word	index@(.nv.constant0.image_add_gray_1)
        /*0070*/ 	.short	0x0380
        /*0072*/ 	.short	0x001c


	//----- nvinfo : EIATTR_SW_WAR
	.align		4
.L_123:
        /*0074*/ 	.byte	0x04, 0x36
        /*0076*/ 	.short	(.L_125 - .L_124)
.L_124:
        /*0078*/ 	.word	0x00000008
.L_125:


//--------------------- .nv.callgraph             --------------------------
	.section	.nv.callgraph,"",@"SHT_CUDA_CALLGRAPH"
	.align	4
	.sectionentsize	8
	.align		4
        /*0000*/ 	.word	0x00000000
	.align		4
        /*0004*/ 	.word	0xffffffff
	.align		4
        /*0008*/ 	.word	0x00000000
	.align		4
        /*000c*/ 	.word	0xfffffffe
	.align		4
        /*0010*/ 	.word	0x00000000
	.align		4
        /*0014*/ 	.word	0xfffffffd
	.align		4
        /*0018*/ 	.word	0x00000000
	.align		4
        /*001c*/ 	.word	0xfffffffc


//--------------------- .text.image_add_rgb_weighted --------------------------
	.section	.text.image_add_rgb_weighted,"ax",@progbits
	.align	128
        .global         image_add_rgb_weighted
        .type           image_add_rgb_weighted,@function
        .size           image_add_rgb_weighted,(.L_x_5 - image_add_rgb_weighted)
        .other          image_add_rgb_weighted,@"STO_CUDA_ENTRY STV_DEFAULT"
image_add_rgb_weighted:
.text.image_add_rgb_weighted:
[----:B------:R-:W-:Y:S01]  /*0000*/  LDC R1, c[0x0][0x37c] ;  /* 0x0000df00ff017b82 */ /* 0x000fe20000000800 */
[----:B------:R-:W0:Y:S07]  /*0010*/  S2R R3, SR_TID.Y ;  /* 0x0000000000037919 */ /* 0x000e2e0000002200 */
[----:B------:R-:W1:Y:S01]  /*0020*/  LDC R5, c[0x0][0x360] ;  /* 0x0000d800ff057b82 */ /* 0x000e620000000800 */
[----:B------:R-:W2:Y:S01]  /*0030*/  LDCU.64 UR6, c[0x0][0x3a0] ;  /* 0x00007400ff0677ac */ /* 0x000ea20008000a00 */
[----:B------:R-:W1:Y:S06]  /*0040*/  S2R R0, SR_TID.X ;  /* 0x0000000000007919 */ /* 0x000e6c0000002100 */
[----:B------:R-:W0:Y:S08]  /*0050*/  S2UR UR5, SR_CTAID.Y ;  /* 0x00000000000579c3 */ /* 0x000e300000002600 */
[----:B------:R-:W0:Y:S08]  /*0060*/  LDC R2, c[0x0][0x364] ;  /* 0x0000d900ff027b82 */ /* 0x000e300000000800 */
[----:B------:R-:W1:Y:S01]  /*0070*/  S2UR UR4, SR_CTAID.X ;  /* 0x00000000000479c3 */ /* 0x000e620000002500 */
[----:B0-----:R-:W-:-:S05]  /*0080*/  IMAD R3, R2, UR5, R3 ;  /* 0x0000000502037c24 */ /* 0x001fca000f8e0203 */
[----:B--2---:R-:W-:Y:S01]  /*0090*/  ISETP.GE.AND P0, PT, R3, UR7, PT ;  /* 0x0000000703007c0c */ /* 0x004fe2000bf06270 */
[----:B-1----:R-:W-:Y:S01]  /*00a0*/  IMAD R0, R5, UR4, R0 ;  /* 0x0000000405007c24 */ /* 0x002fe2000f8e0200 */
[----:B------:R-:W-:-:S03]  /*00b0*/  UIMAD UR4, UR6, UR7, URZ ;  /* 0x00000007060472a4 */ /* 0x000fc6000f8e02ff */
[----:B------:R-:W-:Y:S01]  /*00c0*/  IMAD R9, R3, UR6, R0 ;  /* 0x0000000603097c24 */ /* 0x000fe2000f8e0200 */
[----:B------:R-:W-:-:S04]  /*00d0*/  ISETP.GE.OR P0, PT, R0, UR6, P0 ;  /* 0x0000000600007c0c */ /* 0x000fc80008706670 */
[----:B------:R-:W-:-:S13]  /*00e0*/  ISETP.GE.OR P0, PT, R9, UR4, P0 ;  /* 0x0000000409007c0c */ /* 0x000fda0008706670 */
[----:B------:R-:W-:Y:S05]  /*00f0*/  @P0 EXIT ;  /* 0x000000000000094d */ /* 0x000fea0003800000 */
[----:B------:R-:W0:Y:S01]  /*0100*/  LDC.64 R4, c[0x0][0x388] ;  /* 0x0000e200ff047b82 */ /* 0x000e220000000a00 */
[----:B------:R-:W1:Y:S01]  /*0110*/  LDCU.64 UR4, c[0x0][0x358] ;  /* 0x00006b00ff0477ac */ /* 0x000e620008000a00 */
[----:B------:R-:W2:Y:S06]  /*0120*/  LDCU.64 UR6, c[0x0][0x398] ;  /* 0x00007300ff0677ac */ /* 0x000eac0008000a00 */
[----:B------:R-:W3:Y:S08]  /*0130*/  LDC.64 R2, c[0x0][0x380] ;  /* 0x0000e000ff027b82 */ /* 0x000ef00000000a00 */
[----:B------:R-:W4:Y:S01]  /*0140*/  LDC.64 R6, c[0x0][0x390] ;  /* 0x0000e400ff067b82 */ /* 0x000f220000000a00 */
[----:B0-----:R-:W-:-:S05]  /*0150*/  IMAD.WIDE R4, R9, 0xc, R4 ;  /* 0x0000000c09047825 */ /* 0x001fca00078e0204 */
[----:B-1----:R-:W2:Y:S01]  /*0160*/  LDG.E R11, desc[UR4][R4.64] ;  /* 0x00000004040b7981 */ /* 0x002ea2000c1e1900 */
[----:B---3--:R-:W-:-:S03]  /*0170*/  IMAD.WIDE R2, R9, 0xc, R2 ;  /* 0x0000000c09027825 */ /* 0x008fc600078e0202 */
[----:B------:R-:W3:Y:S04]  /*0180*/  LDG.E R12, desc[UR4][R4.64+0x4] ;  /* 0x00000404040c7981 */ /* 0x000ee8000c1e1900 */
[----:B------:R-:W5:Y:S04]  /*0190*/  LDG.E R13, desc[UR4][R4.64+0x8] ;  /* 0x00000804040d7981 */ /* 0x000f68000c1e1900 */
[----:B------:R-:W5:Y:S04]  /*01a0*/  LDG.E R0, desc[UR4][R2.64] ;  /* 0x0000000402007981 */ /* 0x000f68000c1e1900 */
[----:B------:R-:W5:Y:S04]  /*01b0*/  LDG.E R8, desc[UR4][R2.64+0x4] ;  /* 0x0000040402087981 */ /* 0x000f68000c1e1900 */
[----:B------:R-:W5:Y:S01]  /*01c0*/  LDG.E R10, desc[UR4][R2.64+0x8] ;  /* 0x00000804020a7981 */ /* 0x000f62000c1e1900 */
[----:B----4-:R-:W-:-:S04]  /*01d0*/  IMAD.WIDE R6, R9, 0xc, R6 ;  /* 0x0000000c09067825 */ /* 0x010fc800078e0206 */
[----:B--2---:R-:W-:Y:S01]  /*01e0*/  FMUL R11, R11, UR7 ;  /* 0x000000070b0b7c20 */ /* 0x004fe20008400000 */
[----:B---3--:R-:W-:Y:S01]  /*01f0*/  FMUL R15, R12, UR7 ;  /* 0x000000070c0f7c20 */ /* 0x008fe20008400000 */
[----:B-----5:R-:W-:Y:S02]  /*0200*/  FMUL R13, R13, UR7 ;  /* 0x000000070d0d7c20 */ /* 0x020fe40008400000 */
[----:B------:R-:W-:Y:S01]  /*0210*/  FFMA R11, R0, UR6, R11 ;  /* 0x00000006000b7c23 */ /* 0x000fe2000800000b */
[----:B------:R-:W-:Y:S01]  /*0220*/  FFMA R15, R8, UR6, R15 ;  /* 0x00000006080f7c23 */ /* 0x000fe2000800000f */
[----:B------:R-:W-:-:S03]  /*0230*/  FFMA R13, R10, UR6, R13 ;  /* 0x000000060a0d7c23 */ /* 0x000fc6000800000d */
[----:B------:R-:W-:Y:S04]  /*0240*/  STG.E desc[UR4][R6.64], R11 ;  /* 0x0000000b06007986 */ /* 0x000fe8000c101904 */
[----:B------:R-:W-:Y:S04]  /*0250*/  STG.E desc[UR4][R6.64+0x4], R15 ;  /* 0x0000040f06007986 */ /* 0x000fe8000c101904 */
[----:B------:R-:W-:Y:S01]  /*0260*/  STG.E desc[UR4][R6.64+0x8], R13 ;  /* 0x0000080d06007986 */ /* 0x000fe2000c101904 */
[----:B------:R-:W-:Y:S05]  /*0270*/  EXIT ;  /* 0x000000000000794d */ /* 0x000fea0003800000 */
.L_x_0:
[----:B------:R-:W-:-:S00]  /*0280*/  BRA `(.L_x_0) ;  /* 0xfffffffc00fc7947 */ /* 0x000fc0000383ffff */
[----:B------:R-:W-:-:S00]  /*0290*/  NOP ;  /* 0x0000000000007918 */ /* 0x000fc00000000000 */
        /* <DEDUP_REMOVED lines=14> */
.L_x_5:


//--------------------- .text.image_add_rgb       --------------------------
	.section	.text.image_add_rgb,"ax",@progbits
	.align	128
        .global         image_add_rgb
        .type           image_add_rgb,@function
        .size           image_add_rgb,(.L_x_6 - image_add_rgb)
        .other          image_add_rgb,@"STO_CUDA_ENTRY STV_DEFAULT"
image_add_rgb:
.text.image_add_rgb:
        /* <DEDUP_REMOVED lines=17> */
[----:B------:R-:W1:Y:S07]  /*0110*/  LDCU.64 UR4, c[0x0][0x358] ;  /* 0x00006b00ff0477ac */ /* 0x000e6e0008000a00 */
[----:B------:R-:W2:Y:S08]  /*0120*/  LDC.64 R4, c[0x0][0x388] ;  /* 0x0000e200ff047b82 */ /* 0x000eb00000000a00 */
[----:B------:R-:W3:Y:S01]  /*0130*/  LDC.64 R6, c[0x0][0x390] ;  /* 0x0000e400ff067b82 */ /* 0x000ee20000000a00 */
[----:B0-----:R-:W-:-:S05]  /*0140*/  IMAD.WIDE R2, R9, 0xc, R2 ;  /* 0x0000000c09027825 */ /* 0x001fca00078e0202 */
[----:B-1----:R-:W4:Y:S01]  /*0150*/  LDG.E R0, desc[UR4][R2.64] ;  /* 0x0000000402007981 */ /* 0x002f22000c1e1900 */
[----:B--2---:R-:W-:-:S03]  /*0160*/  IMAD.WIDE R4, R9, 0xc, R4 ;  /* 0x0000000c09047825 */ /* 0x004fc600078e0204 */
[----:B------:R-:W2:Y:S04]  /*0170*/  LDG.E R8, desc[UR4][R2.64+0x4] ;  /* 0x0000040402087981 */ /* 0x000ea8000c1e1900 */
[----:B------:R-:W4:Y:S04]  /*0180*/  LDG.E R11, desc[UR4][R4.64] ;  /* 0x00000004040b7981 */ /* 0x000f28000c1e1900 */
[----:B------:R-:W5:Y:S04]  /*0190*/  LDG.E R10, desc[UR4][R2.64+0x8] ;  /* 0x00000804020a7981 */ /* 0x000f68000c1e1900 */
[----:B------:R-:W2:Y:S04]  /*01a0*/  LDG.E R13, desc[UR4][R4.64+0x4] ;  /* 0x00000404040d7981 */ /* 0x000ea8000c1e1900 */
[----:B------:R-:W5:Y:S01]  /*01b0*/  LDG.E R15, desc[UR4][R4.64+0x8] ;  /* 0x00000804040f7981 */ /* 0x000f62000c1e1900 */
[----:B---3--:R-:W-:Y:S01]  /*01c0*/  IMAD.WIDE R6, R9, 0xc, R6 ;  /* 0x0000000c09067825 */ /* 0x008fe200078e0206 */
[----:B----4-:R-:W-:-:S02]  /*01d0*/  IADD3 R11, PT, PT, R0, R11, RZ ;  /* 0x0000000b000b7210 */ /* 0x010fc40007ffe0ff */
[----:B--2---:R-:W-:Y:S02]  /*01e0*/  IADD3 R13, PT, PT, R8, R13, RZ ;  /* 0x0000000d080d7210 */ /* 0x004fe40007ffe0ff */
[----:B-----5:R-:W-:Y:S01]  /*01f0*/  IADD3 R15, PT, PT, R10, R15, RZ ;  /* 0x0000000f0a0f7210 */ /* 0x020fe20007ffe0ff */
[----:B------:R-:W-:Y:S04]  /*0200*/  STG.E desc[UR4][R6.64], R11 ;  /* 0x0000000b06007986 */ /* 0x000fe8000c101904 */
[----:B------:R-:W-:Y:S04]  /*0210*/  STG.E desc[UR4][R6.64+0x4], R13 ;  /* 0x0000040d06007986 */ /* 0x000fe8000c101904 */
[----:B------:R-:W-:Y:S01]  /*0220*/  STG.E desc[UR4][R6.64+0x8], R15 ;  /* 0x0000080f06007986 */ /* 0x000fe2000c101904 */
[----:B------:R-:W-:Y:S05]  /*0230*/  EXIT ;  /* 0x000000000000794d */ /* 0x000fea0003800000 */
.L_x_1:
        /* <DEDUP_REMOVED lines=12> */
.L_x_6:


//--------------------- .text.image_add_gray_weighted --------------------------
	.section	.text.image_add_gray_weighted,"ax",@progbits
	.align	128
        .global         image_add_gray_weighted
        .type           image_add_gray_weighted,@function
        .size           image_add_gray_weighted,(.L_x_7 - image_add_gray_weighted)
        .other          image_add_gray_weighted,@"STO_CUDA_ENTRY STV_DEFAULT"
image_add_gray_weighted:
.text.image_add_gray_weighted:
        /* <DEDUP_REMOVED lines=10> */
[----:B-1----:R-:W-:-:S04]  /*00a0*/  IMAD R0, R5, UR4, R0 ;  /* 0x0000000405007c24 */ /* 0x002fc8000f8e0200 */
[----:B------:R-:W-:Y:S01]  /*00b0*/  IMAD R9, R3, UR6, R0 ;  /* 0x0000000603097c24 */ /* 0x000fe2000f8e0200 */
[----:B------:R-:W-:-:S13]  /*00c0*/  ISETP.GE.OR P0, PT, R0, UR6, P0 ;  /* 0x0000000600007c0c */ /* 0x000fda0008706670 */
[----:B------:R-:W-:Y:S05]  /*00d0*/  @P0 EXIT ;  /* 0x000000000000094d */ /* 0x000fea0003800000 */
[----:B------:R-:W0:Y:S01]  /*00e0*/  LDC.64 R4, c[0x0][0x388] ;  /* 0x0000e200ff047b82 */ /* 0x000e220000000a00 */
[----:B------:R-:W1:Y:S01]  /*00f0*/  LDCU.64 UR4, c[0x0][0x358] ;  /* 0x00006b00ff0477ac */ /* 0x000e620008000a00 */
[----:B------:R-:W2:Y:S06]  /*0100*/  LDCU.64 UR6, c[0x0][0x398] ;  /* 0x00007300ff0677ac */ /* 0x000eac0008000a00 */
[----:B------:R-:W3:Y:S08]  /*0110*/  LDC.64 R2, c[0x0][0x380] ;  /* 0x0000e000ff027b82 */ /* 0x000ef00000000a00 */
[----:B------:R-:W4:Y:S01]  /*0120*/  LDC.64 R6, c[0x0][0x390] ;  /* 0x0000e400ff067b82 */ /* 0x000f220000000a00 */
[----:B0-----:R-:W-:-:S06]  /*0130*/  IMAD.WIDE R4, R9, 0x4, R4 ;  /* 0x0000000409047825 */ /* 0x001fcc00078e0204 */
[----:B-1----:R-:W2:Y:S01]  /*0140*/  LDG.E R4, desc[UR4][R4.64] ;  /* 0x0000000404047981 */ /* 0x002ea2000c1e1900 */
[----:B---3--:R-:W-:-:S06]  /*0150*/  IMAD.WIDE R2, R9, 0x4, R2 ;  /* 0x0000000409027825 */ /* 0x008fcc00078e0202 */
[----:B------:R-:W3:Y:S01]  /*0160*/  LDG.E R2, desc[UR4][R2.64] ;  /* 0x0000000402027981 */ /* 0x000ee2000c1e1900 */
[----:B----4-:R-:W-:-:S04]  /*0170*/  IMAD.WIDE R6, R9, 0x4, R6 ;  /* 0x0000000409067825 */ /* 0x010fc800078e0206 */
[----:B--2---:R-:W-:-:S04]  /*0180*/  FMUL R11, R4, UR7 ;  /* 0x00000007040b7c20 */ /* 0x004fc80008400000 */
[----:B---3--:R-:W-:-:S05]  /*0190*/  FFMA R11, R2, UR6, R11 ;  /* 0x00000006020b7c23 */ /* 0x008fca000800000b */
[----:B------:R-:W-:Y:S01]  /*01a0*/  STG.E desc[UR4][R6.64], R11 ;  /* 0x0000000b06007986 */ /* 0x000fe2000c101904 */
[----:B------:R-:W-:Y:S05]  /*01b0*/  EXIT ;  /* 0x000000000000794d */ /* 0x000fea0003800000 */
.L_x_2:
        /* <DEDUP_REMOVED lines=12> */
.L_x_7:


//--------------------- .text.image_add_gray_2    --------------------------
	.section	.text.image_add_gray_2,"ax",@progbits
	.align	128
        .global         image_add_gray_2
        .type           image_add_gray_2,@function
        .size           image_add_gray_2,(.L_x_8 - image_add_gray_2)
        .other          image_add_gray_2,@"STO_CUDA_ENTRY STV_DEFAULT"
image_add_gray_2:
.text.image_add_gray_2:
        /* <DEDUP_REMOVED lines=20> */
[----:B0-----:R-:W-:-:S06]  /*0140*/  IMAD.WIDE R2, R9, 0x4, R2 ;  /* 0x0000000409027825 */ /* 0x001fcc00078e0202 */
[----:B-1----:R-:W4:Y:S01]  /*0150*/  LDG.E R2, desc[UR4][R2.64] ;  /* 0x0000000402027981 */ /* 0x002f22000c1e1900 */
[----:B--2---:R-:W-:-:S06]  /*0160*/  IMAD.WIDE R4, R9, 0x4, R4 ;  /* 0x0000000409047825 */ /* 0x004fcc00078e0204 */
[----:B------:R-:W4:Y:S01]  /*0170*/  LDG.E R5, desc[UR4][R4.64] ;  /* 0x0000000404057981 */ /* 0x000f22000c1e1900 */
[----:B---3--:R-:W-:Y:S01]  /*0180*/  IMAD.WIDE R6, R9, 0x4, R6 ;  /* 0x0000000409067825 */ /* 0x008fe200078e0206 */
[----:B----4-:R-:W-:-:S04]  /*0190*/  IADD3 R0, PT, PT, R2, R5, RZ ;  /* 0x0000000502007210 */ /* 0x010fc80007ffe0ff */
[----:B------:R-:W-:-:S04]  /*01a0*/  LEA.HI R0, R0, R0, RZ, 0x1 ;  /* 0x0000000000007211 */ /* 0x000fc800078f08ff */
[----:B------:R-:W-:-:S05]  /*01b0*/  SHF.R.S32.HI R9, RZ, 0x1, R0 ;  /* 0x00000001ff097819 */ /* 0x000fca0000011400 */
[----:B------:R-:W-:Y:S01]  /*01c0*/  STG.E desc[UR4][R6.64], R9 ;  /* 0x0000000906007986 */ /* 0x000fe2000c101904 */
[----:B------:R-:W-:Y:S05]  /*01d0*/  EXIT ;  /* 0x000000000000794d */ /* 0x000fea0003800000 */
.L_x_3:
        /* <DEDUP_REMOVED lines=10> */
.L_x_8:


//--------------------- .text.image_add_gray_1    --------------------------
	.section	.text.image_add_gray_1,"ax",@progbits
	.align	128
        .global         image_add_gray_1
        .type           image_add_gray_1,@function
        .size           image_add_gray_1,(.L_x_9 - image_add_gray_1)
        .other          image_add_gray_1,@"STO_CUDA_ENTRY STV_DEFAULT"
image_add_gray_1:
.text.image_add_gray_1:
[----:B------:R-:W-:Y:S08]  /*0000*/  LDC R1, c[0x0][0x37c] ;  /* 0x0000df00ff017b82 */ /* 0x000ff00000000800 */
[----:B------:R-:W-:Y:S01]  /*0010*/  S2UR UR4, SR_CTAID.Z ;  /* 0x00000000000479c3 */ /* 0x000fe20000002700 */
[----:B------:R-:W0:Y:S01]  /*0020*/  S2R R3, SR_TID.Y ;  /* 0x0000000000037919 */ /* 0x000e220000002200 */
[----:B------:R-:W1:Y:S01]  /*0030*/  LDCU UR5, c[0x0][0x370] ;  /* 0x00006e00ff0577ac */ /* 0x000e620008000800 */
[----:B------:R-:W0:Y:S01]  /*0040*/  S2R R2, SR_TID.X ;  /* 0x0000000000027919 */ /* 0x000e220000002100 */
[----:B------:R-:W2:Y:S04]  /*0050*/  LDCU UR6, c[0x0][0x374] ;  /* 0x00006e80ff0677ac */ /* 0x000ea80008000800 */
[----:B------:R-:W2:Y:S01]  /*0060*/  S2UR UR8, SR_CTAID.Y ;  /* 0x00000000000879c3 */ /* 0x000ea20000002600 */
[----:B------:R-:W3:Y:S01]  /*0070*/  S2R R5, SR_TID.Z ;  /* 0x0000000000057919 */ /* 0x000ee20000002300 */
[----:B------:R-:W0:Y:S01]  /*0080*/  LDCU UR10, c[0x0][0x360] ;  /* 0x00006c00ff0a77ac */ /* 0x000e220008000800 */
[----:B------:R-:W4:Y:S05]  /*0090*/  LDCU UR7, c[0x0][0x364] ;  /* 0x00006c80ff0777ac */ /* 0x000f2a0008000800 */
[----:B------:R-:W1:Y:S08]  /*00a0*/  S2UR UR9, SR_CTAID.X ;  /* 0x00000000000979c3 */ /* 0x000e700000002500 */
[----:B------:R-:W3:Y:S01]  /*00b0*/  LDC R0, c[0x0][0x368] ;  /* 0x0000da00ff007b82 */ /* 0x000ee20000000800 */
[----:B--2---:R-:W-:Y:S01]  /*00c0*/  UIMAD UR4, UR4, UR6, UR8 ;  /* 0x00000006040472a4 */ /* 0x004fe2000f8e0208 */
[----:B------:R-:W2:Y:S01]  /*00d0*/  LDCU UR6, c[0x0][0x398] ;  /* 0x00007300ff0677ac */ /* 0x000ea20008000800 */
[----:B0-----:R-:W-:-:S02]  /*00e0*/  IMAD R3, R3, UR10, R2 ;  /* 0x0000000a03037c24 */ /* 0x001fc4000f8e0202 */
[----:B-1----:R-:W-:Y:S02]  /*00f0*/  UIMAD UR5, UR4, UR5, UR9 ;  /* 0x00000005040572a4 */ /* 0x002fe4000f8e0209 */
[----:B----4-:R-:W-:-:S04]  /*0100*/  UIMAD UR4, UR10, UR7, URZ ;  /* 0x000000070a0472a4 */ /* 0x010fc8000f8e02ff */
[----:B---3--:R-:W-:-:S04]  /*0110*/  IMAD R0, R0, UR5, R5 ;  /* 0x0000000500007c24 */ /* 0x008fc8000f8e0205 */
[----:B------:R-:W-:-:S05]  /*0120*/  IMAD R9, R0, UR4, R3 ;  /* 0x0000000400097c24 */ /* 0x000fca000f8e0203 */
[----:B--2---:R-:W-:-:S13]  /*0130*/  ISETP.GE.AND P0, PT, R9, UR6, PT ;  /* 0x0000000609007c0c */ /* 0x004fda000bf06270 */
        /* <DEDUP_REMOVED lines=15> */
.L_x_4:
        /* <DEDUP_REMOVED lines=13> */
.L_x_9:


//--------------------- .nv.shared.reserved.0     --------------------------
	.section	.nv.shared.reserved.0,"aw",@nobits
	.weak		__nv_reservedSMEM_offset_0_alias
	.size		__nv_reservedSMEM_offset_0_alias, 0, 64
	.other		__nv_reservedSMEM_offset_0_alias,@"STO_CUDA_RESERVED_SHARED STV_DEFAULT"
__nv_reservedSMEM_offset_0_alias:
	.zero		0
	.zero		64


//--------------------- .nv.constant0.image_add_rgb_weighted --------------------------
	.section	.nv.constant0.image_add_rgb_weighted,"a",@progbits
	.sectionflags	@""
	.align	4
.nv.constant0.image_add_rgb_weighted:
	.zero		936


//--------------------- .nv.constant0.image_add_rgb --------------------------
	.section	.nv.constant0.image_add_rgb,"a",@progbits
	.sectionflags	@""
	.align	4
.nv.constant0.image_add_rgb:
	.zero		928


//--------------------- .nv.constant0.image_add_gray_weighted --------------------------
	.section	.nv.constant0.image_add_gray_weighted,"a",@progbits
	.sectionflags	@""
	.align	4
.nv.constant0.image_add_gray_weighted:
	.zero		936


//--------------------- .nv.constant0.image_add_gray_2 --------------------------
	.section	.nv.constant0.image_add_gray_2,"a",@progbits
	.sectionflags	@""
	.align	4
.nv.constant0.image_add_gray_2:
	.zero		928


//--------------------- .nv.constant0.image_add_gray_1 --------------------------
	.section	.nv.constant0.image_add_gray_1,"a",@progbits
	.sectionflags	@""
	.align	4
.nv.constant0.image_add_gray_1:
	.zero		924


//--------------------- SYMBOLS --------------------------

	.type		.nv.reservedSmem.offset0,@object
	.size		.nv.reservedSmem.offset0,0x4
